//
// Generated by NVIDIA NVVM Compiler
//
// Compiler Build ID: CL-36424714
// Cuda compilation tools, release 13.0, V13.0.88
// Based on NVVM 20.0.0
//

.version 9.0
.target sm_100
.address_size 64

	// .globl	_Z4scanPi

.visible .entry _Z4scanPi(
	.param .u64 .ptr .align 1 _Z4scanPi_param_0
)
{
	.local .align 16 .b8 	__local_depot0[128];
	.reg .b64 	%SP;
	.reg .b64 	%SPL;
	.reg .pred 	%p<30>;
	.reg .b32 	%r<44>;
	.reg .b64 	%rd<31>;

	mov.u64 	%SPL, __local_depot0;
	ld.param.u64 	%rd6, [_Z4scanPi_param_0];
	cvta.to.global.u64 	%rd1, %rd6;
	add.u64 	%rd2, %SPL, 0;
	mov.u32 	%r1, %tid.x;
	and.b32  	%r2, %r1, 31;
	setp.eq.s32 	%p6, %r2, 0;
	mul.wide.u32 	%rd8, %r1, 4;
	add.s64 	%rd3, %rd1, %rd8;
	mov.pred 	%p26, 0;
	mov.pred 	%p27, %p26;
	mov.pred 	%p28, %p26;
	mov.pred 	%p29, %p26;
	@%p6 bra 	$L__BB0_6;
	add.s32 	%r7, %r1, -1;
	mul.wide.u32 	%rd9, %r7, 4;
	add.s64 	%rd10, %rd1, %rd9;
	ld.global.u32 	%r8, [%rd10];
	ld.global.u32 	%r9, [%rd3];
	add.s32 	%r3, %r9, %r8;
	st.global.u32 	[%rd3], %r3;
	setp.eq.s32 	%p8, %r2, 1;
	@%p8 bra 	$L__BB0_6;
	add.s32 	%r10, %r1, -2;
	mul.wide.u32 	%rd11, %r10, 4;
	add.s64 	%rd12, %rd1, %rd11;
	ld.global.u32 	%r11, [%rd12];
	add.s32 	%r4, %r3, %r11;
	st.global.u32 	[%rd3], %r4;
	setp.lt.u32 	%p11, %r2, 4;
	mov.pred 	%p28, -1;
	mov.pred 	%p27, %p26;
	mov.pred 	%p29, %p26;
	@%p11 bra 	$L__BB0_6;
	add.s32 	%r12, %r1, -4;
	mul.wide.u32 	%rd13, %r12, 4;
	add.s64 	%rd14, %rd1, %rd13;
	ld.global.u32 	%r13, [%rd14];
	add.s32 	%r5, %r4, %r13;
	st.global.u32 	[%rd3], %r5;
	setp.lt.u32 	%p14, %r2, 8;
	mov.pred 	%p27, -1;
	mov.pred 	%p28, %p27;
	mov.pred 	%p29, %p26;
	@%p14 bra 	$L__BB0_6;
	add.s32 	%r14, %r1, -8;
	mul.wide.u32 	%rd15, %r14, 4;
	add.s64 	%rd16, %rd1, %rd15;
	ld.global.u32 	%r15, [%rd16];
	add.s32 	%r6, %r5, %r15;
	st.global.u32 	[%rd3], %r6;
	setp.lt.u32 	%p17, %r2, 16;
	mov.pred 	%p27, -1;
	mov.pred 	%p29, %p27;
	@%p17 bra 	$L__BB0_6;
	add.s32 	%r16, %r1, -16;
	mul.wide.u32 	%rd17, %r16, 4;
	add.s64 	%rd18, %rd1, %rd17;
	ld.global.u32 	%r17, [%rd18];
	add.s32 	%r18, %r6, %r17;
	st.global.u32 	[%rd3], %r18;
	mov.pred 	%p26, -1;
	mov.pred 	%p27, %p26;
	mov.pred 	%p28, %p26;
	mov.pred 	%p29, %p26;
$L__BB0_6:
	bar.sync 	0;
	setp.ne.s32 	%p19, %r2, 31;
	shr.u32 	%r19, %r1, 5;
	mul.wide.u32 	%rd19, %r19, 4;
	add.s64 	%rd4, %rd2, %rd19;
	@%p19 bra 	$L__BB0_8;
	ld.global.u32 	%r20, [%rd3];
	st.local.u32 	[%rd4], %r20;
$L__BB0_8:
	bar.sync 	0;
	setp.gt.u32 	%p20, %r1, 31;
	@%p20 bra 	$L__BB0_19;
	setp.eq.s32 	%p21, %r2, 0;
	add.s64 	%rd5, %rd2, %rd8;
	@%p21 bra 	$L__BB0_11;
	add.s32 	%r21, %r1, -1;
	mul.wide.u32 	%rd21, %r21, 4;
	add.s64 	%rd22, %rd2, %rd21;
	ld.local.u32 	%r22, [%rd22];
	ld.local.u32 	%r23, [%rd5];
	add.s32 	%r24, %r23, %r22;
	st.local.u32 	[%rd5], %r24;
$L__BB0_11:
	not.pred 	%p22, %p28;
	@%p22 bra 	$L__BB0_13;
	add.s32 	%r25, %r1, -2;
	mul.wide.u32 	%rd23, %r25, 4;
	add.s64 	%rd24, %rd2, %rd23;
	ld.local.u32 	%r26, [%rd24];
	ld.local.u32 	%r27, [%rd5];
	add.s32 	%r28, %r27, %r26;
	st.local.u32 	[%rd5], %r28;
$L__BB0_13:
	not.pred 	%p23, %p27;
	@%p23 bra 	$L__BB0_15;
	add.s32 	%r29, %r1, -4;
	mul.wide.u32 	%rd25, %r29, 4;
	add.s64 	%rd26, %rd2, %rd25;
	ld.local.u32 	%r30, [%rd26];
	ld.local.u32 	%r31, [%rd5];
	add.s32 	%r32, %r31, %r30;
	st.local.u32 	[%rd5], %r32;
$L__BB0_15:
	not.pred 	%p24, %p29;
	@%p24 bra 	$L__BB0_17;
	add.s32 	%r33, %r1, -8;
	mul.wide.u32 	%rd27, %r33, 4;
	add.s64 	%rd28, %rd2, %rd27;
	ld.local.u32 	%r34, [%rd28];
	ld.local.u32 	%r35, [%rd5];
	add.s32 	%r36, %r35, %r34;
	st.local.u32 	[%rd5], %r36;
$L__BB0_17:
	not.pred 	%p25, %p26;
	@%p25 bra 	$L__BB0_19;
	add.s32 	%r37, %r1, -16;
	mul.wide.u32 	%rd29, %r37, 4;
	add.s64 	%rd30, %rd2, %rd29;
	ld.local.u32 	%r38, [%rd30];
	ld.local.u32 	%r39, [%rd5];
	add.s32 	%r40, %r39, %r38;
	st.local.u32 	[%rd5], %r40;
$L__BB0_19:
	bar.sync 	0;
	ld.local.u32 	%r41, [%rd4];
	ld.global.u32 	%r42, [%rd3];
	add.s32 	%r43, %r42, %r41;
	st.global.u32 	[%rd3], %r43;
	ret;

}


// ===== COMPILED SASS (sm_100) =====

	.target	sm_100

	.elftype	@"ET_EXEC"


//--------------------- .note.nv.tkinfo           --------------------------
	.section	.note.nv.tkinfo,"",@"SHT_NOTE"
	.sectionflags	@"SHF_NOTE_NV_TKINFO"
	.tkinfo
        /*0018*/ 	.word	0x00000002
        /*0030*/ 	.string	""
        /*0030*/ 	.string	"ptxas"
        /*0030*/ 	.string	"Cuda compilation tools, release 13.0, V13.0.88"
        /*0030*/ 	.string	"Build cuda_13.0.r13.0/compiler.36424714_0"
        /*0030*/ 	.string	"-arch sm_100 -m 64 "



//--------------------- .note.nv.cuinfo           --------------------------
	.section	.note.nv.cuinfo,"",@"SHT_NOTE"
	.sectionflags	@"SHF_NOTE_NV_CUINFO"
        /*0018*/ 	.short	0x0002
        /*001a*/ 	.short	0x0064
        /*001c*/ 	.short	0x0082
	.zero		2


//--------------------- .nv.info                  --------------------------
	.section	.nv.info,"",@"SHT_CUDA_INFO"
	.align	4


	//----- nvinfo : EIATTR_REGCOUNT
	.align		4
        /*0000*/ 	.byte	0x04, 0x2f
        /*0002*/ 	.short	(.L_1 - .L_0)
	.align		4
.L_0:
        /*0004*/ 	.word	index@(_Z4scanPi)
        /*0008*/ 	.word	0x0000000c


	//----- nvinfo : EIATTR_FRAME_SIZE
	.align		4
.L_1:
        /*000c*/ 	.byte	0x04, 0x11
        /*000e*/ 	.short	(.L_3 - .L_2)
	.align		4
.L_2:
        /*0010*/ 	.word	index@(_Z4scanPi)
        /*0014*/ 	.word	0x00000080


	//----- nvinfo : EIATTR_MIN_STACK_SIZE
	.align		4
.L_3:
        /*0018*/ 	.byte	0x04, 0x12
        /*001a*/ 	.short	(.L_5 - .L_4)
	.align		4
.L_4:
        /*001c*/ 	.word	index@(_Z4scanPi)
        /*0020*/ 	.word	0x00000080
.L_5:


//--------------------- .nv.compat                --------------------------
	.section	.nv.compat,"",@"SHT_CUDA_COMPAT_INFO"
	.align	4
        /*0000*/ 	.byte	0x02, 0x09, 0x00, 0x00, 0x02, 0x02, 0x01, 0x00, 0x02, 0x05, 0x05, 0x00, 0x03, 0x07, 0x01, 0x01
        /*0010*/ 	.byte	0x02, 0x03, 0x00, 0x00, 0x02, 0x06, 0x01, 0x00, 0x04, 0x0b, 0x08, 0x00, 0x09, 0x00, 0x00, 0x00
        /*0020*/ 	.byte	0x00, 0x00, 0x00, 0x00


//--------------------- .nv.info._Z4scanPi        --------------------------
	.section	.nv.info._Z4scanPi,"",@"SHT_CUDA_INFO"
	.sectionflags	@""
	.align	4


	//----- nvinfo : EIATTR_CUDA_API_VERSION
	.align		4
        /*0000*/ 	.byte	0x04, 0x37
        /*0002*/ 	.short	(.L_7 - .L_6)
.L_6:
        /*0004*/ 	.word	0x00000082


	//----- nvinfo : EIATTR_KPARAM_INFO
	.align		4
.L_7:
        /*0008*/ 	.byte	0x04, 0x17
        /*000a*/ 	.short	(.L_9 - .L_8)
.L_8:
        /*000c*/ 	.word	0x00000000
        /*0010*/ 	.short	0x0000
        /*0012*/ 	.short	0x0000
        /*0014*/ 	.byte	0x00, 0xf5, 0x21, 0x00


	//----- nvinfo : EIATTR_SPARSE_MMA_MASK
	.align		4
.L_9:
        /*0018*/ 	.byte	0x03, 0x50
        /*001a*/ 	.short	0x0000


	//----- nvinfo : EIATTR_MAXREG_COUNT
	.align		4
        /*001c*/ 	.byte	0x03, 0x1b
        /*001e*/ 	.short	0x00ff


	//----- nvinfo : EIATTR_NUM_BARRIERS
	.align		4
        /*0020*/ 	.byte	0x02, 0x4c
        /*0022*/ 	.byte	0x01
	.zero		1


	//----- nvinfo : EIATTR_MERCURY_ISA_VERSION
	.align		4
        /*0024*/ 	.byte	0x03, 0x5f
        /*0026*/ 	.short	0x0101


	//----- nvinfo : EIATTR_VRC_CTA_INIT_COUNT
	.align		4
        /*0028*/ 	.byte	0x02, 0x4a
	.zero		1
	.zero		1


	//----- nvinfo : EIATTR_EXIT_INSTR_OFFSETS
	.align		4
        /*002c*/ 	.byte	0x04, 0x1c
        /*002e*/ 	.short	(.L_11 - .L_10)


	//   ....[0]....
.L_10:
        /*0030*/ 	.word	0x00000790


	//----- nvinfo : EIATTR_CRS_STACK_SIZE
	.align		4
.L_11:
        /*0034*/ 	.byte	0x04, 0x1e
        /*0036*/ 	.short	(.L_13 - .L_12)
.L_12:
        /*0038*/ 	.word	0x00000000


	//----- nvinfo : EIATTR_CBANK_PARAM_SIZE
	.align		4
.L_13:
        /*003c*/ 	.byte	0x03, 0x19
        /*003e*/ 	.short	0x0008


	//----- nvinfo : EIATTR_PARAM_CBANK
	.align		4
        /*0040*/ 	.byte	0x04, 0x0a
        /*0042*/ 	.short	(.L_15 - .L_14)
	.align		4
.L_14:
        /*0044*/ 	.word	index@(.nv.constant0._Z4scanPi)
        /*0048*/ 	.short	0x0380
        /*004a*/ 	.short	0x0008


	//----- nvinfo : EIATTR_SW_WAR
	.align		4
.L_15:
        /*004c*/ 	.byte	0x04, 0x36
        /*004e*/ 	.short	(.L_17 - .L_16)
.L_16:
        /*0050*/ 	.word	0x00000008
.L_17:


//--------------------- .nv.callgraph             --------------------------
	.section	.nv.callgraph,"",@"SHT_CUDA_CALLGRAPH"
	.align	4
	.sectionentsize	8
	.align		4
        /*0000*/ 	.word	0x00000000
	.align		4
        /*0004*/ 	.word	0xffffffff
	.align		4
        /*0008*/ 	.word	0x00000000
	.align		4
        /*000c*/ 	.word	0xfffffffe
	.align		4
        /*0010*/ 	.word	0x00000000
	.align		4
        /*0014*/ 	.word	0xfffffffd
	.align		4
        /*0018*/ 	.word	0x00000000
	.align		4
        /*001c*/ 	.word	0xfffffffc


//--------------------- .text._Z4scanPi           --------------------------
	.section	.text._Z4scanPi,"ax",@progbits
	.align	128
        .global         _Z4scanPi
        .type           _Z4scanPi,@function
        .size           _Z4scanPi,(.L_x_13 - _Z4scanPi)
        .other          _Z4scanPi,@"STO_CUDA_ENTRY STV_DEFAULT"
_Z4scanPi:
.text._Z4scanPi:
[----:B------:R-:W0:Y:S01]  /*0000*/  LDC R1, c[0x0][0x37c] ;  /* 0x0000df00ff017b82 */ /* 0x000e220000000800 */
[----:B------:R-:W1:Y:S07]  /*0010*/  S2R R0, SR_TID.X ;  /* 0x0000000000007919 */ /* 0x000e6e0000002100 */
[----:B------:R-:W2:Y:S01]  /*0020*/  LDC.64 R4, c[0x0][0x380] ;  /* 0x0000e000ff047b82 */ /* 0x000ea20000000a00 */
[----:B------:R-:W3:Y:S01]  /*0030*/  LDCU.64 UR4, c[0x0][0x358] ;  /* 0x00006b00ff0477ac */ /* 0x000ee20008000a00 */
[----:B------:R-:W-:Y:S01]  /*0040*/  BSSY.RECONVERGENT B0, `(.L_x_0) ;  /* 0x0000037000007945 */ /* 0x000fe20003800200 */
[----:B0-----:R-:W-:Y:S01]  /*0050*/  VIADD R1, R1, 0xffffff80 ;  /* 0xffffff8001017836 */ /* 0x001fe20000000000 */
[----:B------:R-:W-:-:S02]  /*0060*/  PLOP3.LUT P0, PT, PT, PT, PT, 0x8, 0x80 ;  /* 0x000000000080781c */ /* 0x000fc40003f0e170 */
[----:B------:R-:W-:Y:S02]  /*0070*/  PLOP3.LUT P1, PT, PT, PT, PT, 0x8, 0x80 ;  /* 0x000000000080781c */ /* 0x000fe40003f2e170 */
[----:B------:R-:W-:Y:S02]  /*0080*/  PLOP3.LUT P2, PT, PT, PT, PT, 0x8, 0x80 ;  /* 0x000000000080781c */ /* 0x000fe40003f4e170 */
[----:B------:R-:W-:Y:S02]  /*0090*/  PLOP3.LUT P3, PT, PT, PT, PT, 0x8, 0x80 ;  /* 0x000000000080781c */ /* 0x000fe40003f6e170 */
[C---:B-1----:R-:W-:Y:S01]  /*00a0*/  LOP3.LUT P4, R8, R0.reuse, 0x1f, RZ, 0xc0, !PT ;  /* 0x0000001f00087812 */ /* 0x042fe2000788c0ff */
[----:B--2---:R-:W-:-:S12]  /*00b0*/  IMAD.WIDE.U32 R2, R0, 0x4, R4 ;  /* 0x0000000400027825 */ /* 0x004fd800078e0004 */
[----:B---3--:R-:W-:Y:S05]  /*00c0*/  @!P4 BRA `(.L_x_1) ;  /* 0x0000000000b8c947 */ /* 0x008fea0003800000 */
[----:B------:R-:W-:Y:S01]  /*00d0*/  VIADD R7, R0, 0xffffffff ;  /* 0xffffffff00077836 */ /* 0x000fe20000000000 */
[----:B------:R-:W2:Y:S03]  /*00e0*/  LDG.E R9, desc[UR4][R2.64] ;  /* 0x0000000402097981 */ /* 0x000ea6000c1e1900 */
[----:B------:R-:W-:-:S06]  /*00f0*/  IMAD.WIDE.U32 R6, R7, 0x4, R4 ;  /* 0x0000000407067825 */ /* 0x000fcc00078e0004 */
[----:B------:R-:W2:Y:S01]  /*0100*/  LDG.E R6, desc[UR4][R6.64] ;  /* 0x0000000406067981 */ /* 0x000ea2000c1e1900 */
[----:B------:R-:W-:Y:S01]  /*0110*/  ISETP.NE.AND P4, PT, R8, 0x1, PT ;  /* 0x000000010800780c */ /* 0x000fe20003f85270 */
[----:B--2---:R-:W-:-:S05]  /*0120*/  IMAD.IADD R9, R6, 0x1, R9 ;  /* 0x0000000106097824 */ /* 0x004fca00078e0209 */
[----:B------:R0:W-:Y:S07]  /*0130*/  STG.E desc[UR4][R2.64], R9 ;  /* 0x0000000902007986 */ /* 0x0001ee000c101904 */
[----:B------:R-:W-:Y:S05]  /*0140*/  @!P4 BRA `(.L_x_1) ;  /* 0x000000000098c947 */ /* 0x000fea0003800000 */
[----:B------:R-:W-:-:S04]  /*0150*/  VIADD R7, R0, 0xfffffffe ;  /* 0xfffffffe00077836 */ /* 0x000fc80000000000 */
[----:B------:R-:W-:-:S06]  /*0160*/  IMAD.WIDE.U32 R6, R7, 0x4, R4 ;  /* 0x0000000407067825 */ /* 0x000fcc00078e0004 */
[----:B------:R-:W0:Y:S01]  /*0170*/  LDG.E R6, desc[UR4][R6.64] ;  /* 0x0000000406067981 */ /* 0x000e22000c1e1900 */
[----:B------:R-:W-:Y:S02]  /*0180*/  ISETP.GE.U32.AND P4, PT, R8, 0x4, PT ;  /* 0x000000040800780c */ /* 0x000fe40003f86070 */
[----:B------:R-:W-:Y:S02]  /*0190*/  PLOP3.LUT P2, PT, PT, PT, PT, 0x80, 0x8 ;  /* 0x000000000008781c */ /* 0x000fe40003f4f070 */
[----:B------:R-:W-:Y:S02]  /*01a0*/  PLOP3.LUT P1, PT, PT, PT, PT, 0x8, 0x80 ;  /* 0x000000000080781c */ /* 0x000fe40003f2e170 */
[----:B------:R-:W-:Y:S02]  /*01b0*/  PLOP3.LUT P3, PT, PT, PT, PT, 0x8, 0x80 ;  /* 0x000000000080781c */ /* 0x000fe40003f6e170 */
[----:B0-----:R-:W-:-:S05]  /*01c0*/  IADD3 R9, PT, PT, R9, R6, RZ ;  /* 0x0000000609097210 */ /* 0x001fca0007ffe0ff */
[----:B------:R1:W-:Y:S01]  /*01d0*/  STG.E desc[UR4][R2.64], R9 ;  /* 0x0000000902007986 */ /* 0x0003e2000c101904 */
[----:B------:R-:W-:Y:S05]  /*01e0*/  @!P4 BRA `(.L_x_1) ;  /* 0x000000000070c947 */ /* 0x000fea0003800000 */
[----:B------:R-:W-:-:S04]  /*01f0*/  VIADD R7, R0, 0xfffffffc ;  /* 0xfffffffc00077836 */ /* 0x000fc80000000000 */
[----:B------:R-:W-:-:S06]  /*0200*/  IMAD.WIDE.U32 R6, R7, 0x4, R4 ;  /* 0x0000000407067825 */ /* 0x000fcc00078e0004 */
[----:B------:R-:W1:Y:S01]  /*0210*/  LDG.E R6, desc[UR4][R6.64] ;  /* 0x0000000406067981 */ /* 0x000e62000c1e1900 */
[----:B------:R-:W-:Y:S02]  /*0220*/  ISETP.GE.U32.AND P4, PT, R8, 0x8, PT ;  /* 0x000000080800780c */ /* 0x000fe40003f86070 */
[----:B------:R-:W-:Y:S02]  /*0230*/  PLOP3.LUT P1, PT, PT, PT, PT, 0x80, 0x8 ;  /* 0x000000000008781c */ /* 0x000fe40003f2f070 */
[----:B------:R-:W-:Y:S02]  /*0240*/  PLOP3.LUT P2, PT, PT, PT, PT, 0x80, 0x8 ;  /* 0x000000000008781c */ /* 0x000fe40003f4f070 */
[----:B------:R-:W-:Y:S01]  /*0250*/  PLOP3.LUT P3, PT, PT, PT, PT, 0x8, 0x80 ;  /* 0x000000000080781c */ /* 0x000fe20003f6e170 */
[----:B-1----:R-:W-:-:S05]  /*0260*/  IMAD.IADD R9, R9, 0x1, R6 ;  /* 0x0000000109097824 */ /* 0x002fca00078e0206 */
[----:B------:R2:W-:Y:S01]  /*0270*/  STG.E desc[UR4][R2.64], R9 ;  /* 0x0000000902007986 */ /* 0x0005e2000c101904 */
[----:B------:R-:W-:Y:S06]  /*0280*/  @!P4 BRA `(.L_x_1) ;  /* 0x000000000048c947 */ /* 0x000fec0003800000 */
[----:B------:R-:W-:-:S04]  /*0290*/  VIADD R7, R0, 0xfffffff8 ;  /* 0xfffffff800077836 */ /* 0x000fc80000000000 */
[----:B------:R-:W-:-:S06]  /*02a0*/  IMAD.WIDE.U32 R6, R7, 0x4, R4 ;  /* 0x0000000407067825 */ /* 0x000fcc00078e0004 */
[----:B------:R-:W2:Y:S01]  /*02b0*/  LDG.E R6, desc[UR4][R6.64] ;  /* 0x0000000406067981 */ /* 0x000ea2000c1e1900 */
[----:B------:R-:W-:Y:S02]  /*02c0*/  ISETP.GE.U32.AND P4, PT, R8, 0x10, PT ;  /* 0x000000100800780c */ /* 0x000fe40003f86070 */
[----:B------:R-:W-:Y:S02]  /*02d0*/  PLOP3.LUT P1, PT, PT, PT, PT, 0x80, 0x8 ;  /* 0x000000000008781c */ /* 0x000fe40003f2f070 */
[----:B------:R-:W-:Y:S01]  /*02e0*/  PLOP3.LUT P3, PT, PT, PT, PT, 0x80, 0x8 ;  /* 0x000000000008781c */ /* 0x000fe20003f6f070 */
[----:B--2---:R-:W-:-:S05]  /*02f0*/  IMAD.IADD R9, R9, 0x1, R6 ;  /* 0x0000000109097824 */ /* 0x004fca00078e0206 */
[----:B------:R3:W-:Y:S03]  /*0300*/  STG.E desc[UR4][R2.64], R9 ;  /* 0x0000000902007986 */ /* 0x0007e6000c101904 */
[----:B------:R-:W-:Y:S05]  /*0310*/  @!P4 BRA `(.L_x_1) ;  /* 0x000000000024c947 */ /* 0x000fea0003800000 */
[----:B------:R-:W-:-:S05]  /*0320*/  IADD3 R7, PT, PT, R0, -0x10, RZ ;  /* 0xfffffff000077810 */ /* 0x000fca0007ffe0ff */
[----:B------:R-:W-:-:S06]  /*0330*/  IMAD.WIDE.U32 R4, R7, 0x4, R4 ;  /* 0x0000000407047825 */ /* 0x000fcc00078e0004 */
[----:B------:R-:W3:Y:S01]  /*0340*/  LDG.E R4, desc[UR4][R4.64] ;  /* 0x0000000404047981 */ /* 0x000ee2000c1e1900 */
[----:B------:R-:W-:Y:S02]  /*0350*/  PLOP3.LUT P0, PT, PT, PT, PT, 0x80, 0x8 ;  /* 0x000000000008781c */ /* 0x000fe40003f0f070 */
[----:B------:R-:W-:Y:S02]  /*0360*/  PLOP3.LUT P1, PT, PT, PT, PT, 0x80, 0x8 ;  /* 0x000000000008781c */ /* 0x000fe40003f2f070 */
[----:B------:R-:W-:Y:S02]  /*0370*/  PLOP3.LUT P2, PT, PT, PT, PT, 0x80, 0x8 ;  /* 0x000000000008781c */ /* 0x000fe40003f4f070 */
[----:B------:R-:W-:Y:S01]  /*0380*/  PLOP3.LUT P3, PT, PT, PT, PT, 0x80, 0x8 ;  /* 0x000000000008781c */ /* 0x000fe20003f6f070 */
[----:B---3--:R-:W-:-:S05]  /*0390*/  IMAD.IADD R9, R9, 0x1, R4 ;  /* 0x0000000109097824 */ /* 0x008fca00078e0204 */
[----:B------:R4:W-:Y:S07]  /*03a0*/  STG.E desc[UR4][R2.64], R9 ;  /* 0x0000000902007986 */ /* 0x0009ee000c101904 */
.L_x_1:
[----:B------:R-:W-:Y:S05]  /*03b0*/  BSYNC.RECONVERGENT B0 ;  /* 0x0000000000007941 */ /* 0x000fea0003800200 */
.L_x_0:
[----:B------:R-:W-:Y:S01]  /*03c0*/  BAR.SYNC.DEFER_BLOCKING 0x0 ;  /* 0x0000000000007b1d */ /* 0x000fe20000010000 */
[----:B------:R-:W-:-:S13]  /*03d0*/  ISETP.NE.AND P4, PT, R8, 0x1f, PT ;  /* 0x0000001f0800780c */ /* 0x000fda0003f85270 */
[----:B------:R-:W5:Y:S01]  /*03e0*/  @!P4 LDG.E R5, desc[UR4][R2.64] ;  /* 0x000000040205c981 */ /* 0x000f62000c1e1900 */
[----:B------:R-:W-:Y:S01]  /*03f0*/  SHF.R.U32.HI R4, RZ, 0x5, R0 ;  /* 0x00000005ff047819 */ /* 0x000fe20000011600 */
[----:B------:R-:W-:Y:S04]  /*0400*/  BSSY.RECONVERGENT B0, `(.L_x_2) ;  /* 0x0000033000007945 */ /* 0x000fe80003800200 */
[----:B------:R-:W-:Y:S01]  /*0410*/  IMAD R4, R4, 0x4, R1 ;  /* 0x0000000404047824 */ /* 0x000fe200078e0201 */
[----:B------:R-:W-:Y:S06]  /*0420*/  BAR.SYNC.DEFER_BLOCKING 0x0 ;  /* 0x0000000000007b1d */ /* 0x000fec0000010000 */
[----:B-----5:R0:W-:Y:S01]  /*0430*/  @!P4 STL [R4], R5 ;  /* 0x000000050400c387 */ /* 0x0201e20000100800 */
[----:B------:R-:W-:-:S13]  /*0440*/  ISETP.GT.U32.AND P4, PT, R0, 0x1f, PT ;  /* 0x0000001f0000780c */ /* 0x000fda0003f84070 */
[----:B0-----:R-:W-:Y:S05]  /*0450*/  @P4 BRA `(.L_x_3) ;  /* 0x0000000000b44947 */ /* 0x001fea0003800000 */
[----:B------:R-:W-:Y:S01]  /*0460*/  ISETP.NE.AND P4, PT, R8, RZ, PT ;  /* 0x000000ff0800720c */ /* 0x000fe20003f85270 */
[----:B------:R-:W-:Y:S01]  /*0470*/  BSSY.RECONVERGENT B1, `(.L_x_4) ;  /* 0x0000009000017945 */ /* 0x000fe20003800200 */
[----:B------:R-:W-:-:S11]  /*0480*/  IMAD R5, R0, 0x4, R1 ;  /* 0x0000000400057824 */ /* 0x000fd600078e0201 */
[----:B------:R-:W-:Y:S05]  /*0490*/  @!P4 BRA `(.L_x_5) ;  /* 0x000000000018c947 */ /* 0x000fea0003800000 */
[----:B------:R-:W-:Y:S01]  /*04a0*/  VIADD R6, R0, 0xffffffff ;  /* 0xffffffff00067836 */ /* 0x000fe20000000000 */
[----:B------:R-:W5:Y:S04]  /*04b0*/  LDL R7, [R5] ;  /* 0x0000000005077983 */ /* 0x000f680000100800 */
[----:B------:R-:W-:-:S06]  /*04c0*/  LEA R6, R6, R1, 0x2 ;  /* 0x0000000106067211 */ /* 0x000fcc00078e10ff */
[----:B------:R-:W5:Y:S02]  /*04d0*/  LDL R6, [R6] ;  /* 0x0000000006067983 */ /* 0x000f640000100800 */
[----:B-----5:R-:W-:-:S05]  /*04e0*/  IMAD.IADD R8, R6, 0x1, R7 ;  /* 0x0000000106087824 */ /* 0x020fca00078e0207 */
[----:B------:R0:W-:Y:S02]  /*04f0*/  STL [R5], R8 ;  /* 0x0000000805007387 */ /* 0x0001e40000100800 */
.L_x_5:
[----:B------:R-:W-:Y:S05]  /*0500*/  BSYNC.RECONVERGENT B1 ;  /* 0x0000000000017941 */ /* 0x000fea0003800200 */
.L_x_4:
[----:B------:R-:W-:Y:S04]  /*0510*/  BSSY.RECONVERGENT B1, `(.L_x_6) ;  /* 0x0000008000017945 */ /* 0x000fe80003800200 */
[----:B------:R-:W-:Y:S05]  /*0520*/  @!P2 BRA `(.L_x_7) ;  /* 0x000000000018a947 */ /* 0x000fea0003800000 */
[----:B------:R-:W-:Y:S01]  /*0530*/  VIADD R6, R0, 0xfffffffe ;  /* 0xfffffffe00067836 */ /* 0x000fe20000000000 */
[----:B------:R-:W0:Y:S03]  /*0540*/  LDL R7, [R5] ;  /* 0x0000000005077983 */ /* 0x000e260000100800 */
[----:B------:R-:W-:-:S06]  /*0550*/  IMAD R6, R6, 0x4, R1 ;  /* 0x0000000406067824 */ /* 0x000fcc00078e0201 */
[----:B------:R-:W0:Y:S02]  /*0560*/  LDL R6, [R6] ;  /* 0x0000000006067983 */ /* 0x000e240000100800 */
[----:B0-----:R-:W-:-:S05]  /*0570*/  IADD3 R8, PT, PT, R6, R7, RZ ;  /* 0x0000000706087210 */ /* 0x001fca0007ffe0ff */
[----:B------:R0:W-:Y:S02]  /*0580*/  STL [R5], R8 ;  /* 0x0000000805007387 */ /* 0x0001e40000100800 */
.L_x_7:
[----:B------:R-:W-:Y:S05]  /*0590*/  BSYNC.RECONVERGENT B1 ;  /* 0x0000000000017941 */ /* 0x000fea0003800200 */
.L_x_6:
[----:B------:R-:W-:Y:S04]  /*05a0*/  BSSY.RECONVERGENT B1, `(.L_x_8) ;  /* 0x0000008000017945 */ /* 0x000fe80003800200 */
[----:B------:R-:W-:Y:S05]  /*05b0*/  @!P1 BRA `(.L_x_9) ;  /* 0x0000000000189947 */ /* 0x000fea0003800000 */
[----:B------:R-:W-:Y:S01]  /*05c0*/  VIADD R6, R0, 0xfffffffc ;  /* 0xfffffffc00067836 */ /* 0x000fe20000000000 */
[----:B------:R-:W0:Y:S03]  /*05d0*/  LDL R7, [R5] ;  /* 0x0000000005077983 */ /* 0x000e260000100800 */
[----:B------:R-:W-:-:S06]  /*05e0*/  IMAD R6, R6, 0x4, R1 ;  /* 0x0000000406067824 */ /* 0x000fcc00078e0201 */
[----:B------:R-:W0:Y:S02]  /*05f0*/  LDL R6, [R6] ;  /* 0x0000000006067983 */ /* 0x000e240000100800 */
[----:B0-----:R-:W-:-:S05]  /*0600*/  IMAD.IADD R8, R6, 0x1, R7 ;  /* 0x0000000106087824 */ /* 0x001fca00078e0207 */
[----:B------:R0:W-:Y:S02]  /*0610*/  STL [R5], R8 ;  /* 0x0000000805007387 */ /* 0x0001e40000100800 */
.L_x_9:
[----:B------:R-:W-:Y:S05]  /*0620*/  BSYNC.RECONVERGENT B1 ;  /* 0x0000000000017941 */ /* 0x000fea0003800200 */
.L_x_8:
[----:B------:R-:W-:Y:S04]  /*0630*/  BSSY.RECONVERGENT B1, `(.L_x_10) ;  /* 0x0000008000017945 */ /* 0x000fe80003800200 */
[----:B------:R-:W-:Y:S05]  /*0640*/  @!P3 BRA `(.L_x_11) ;  /* 0x000000000018b947 */ /* 0x000fea0003800000 */
[----:B------:R-:W-:Y:S01]  /*0650*/  IADD3 R6, PT, PT, R0, -0x8, RZ ;  /* 0xfffffff800067810 */ /* 0x000fe20007ffe0ff */
[----:B------:R-:W0:Y:S04]  /*0660*/  LDL R7, [R5] ;  /* 0x0000000005077983 */ /* 0x000e280000100800 */
[----:B------:R-:W-:-:S06]  /*0670*/  IMAD R6, R6, 0x4, R1 ;  /* 0x0000000406067824 */ /* 0x000fcc00078e0201 */
[----:B------:R-:W0:Y:S02]  /*0680*/  LDL R6, [R6] ;  /* 0x0000000006067983 */ /* 0x000e240000100800 */
[----:B0-----:R-:W-:-:S05]  /*0690*/  IMAD.IADD R8, R6, 0x1, R7 ;  /* 0x0000000106087824 */ /* 0x001fca00078e0207 */
[----:B------:R0:W-:Y:S02]  /*06a0*/  STL [R5], R8 ;  /* 0x0000000805007387 */ /* 0x0001e40000100800 */
.L_x_11:
[----:B------:R-:W-:Y:S05]  /*06b0*/  BSYNC.RECONVERGENT B1 ;  /* 0x0000000000017941 */ /* 0x000fea0003800200 */
.L_x_10:
[----:B------:R-:W-:Y:S05]  /*06c0*/  @!P0 BRA `(.L_x_3) ;  /* 0x0000000000188947 */ /* 0x000fea0003800000 */
[----:B------:R-:W-:Y:S01]  /*06d0*/  VIADD R0, R0, 0xfffffff0 ;  /* 0xfffffff000007836 */ /* 0x000fe20000000000 */
[----:B------:R-:W5:Y:S04]  /*06e0*/  LDL R7, [R5] ;  /* 0x0000000005077983 */ /* 0x000f680000100800 */
[----:B------:R-:W-:-:S06]  /*06f0*/  LEA R0, R0, R1, 0x2 ;  /* 0x0000000100007211 */ /* 0x000fcc00078e10ff */
[----:B------:R-:W5:Y:S02]  /*0700*/  LDL R0, [R0] ;  /* 0x0000000000007983 */ /* 0x000f640000100800 */
[----:B-----5:R-:W-:-:S05]  /*0710*/  IMAD.IADD R6, R0, 0x1, R7 ;  /* 0x0000000100067824 */ /* 0x020fca00078e0207 */
[----:B------:R0:W-:Y:S02]  /*0720*/  STL [R5], R6 ;  /* 0x0000000605007387 */ /* 0x0001e40000100800 */
.L_x_3:
[----:B------:R-:W-:Y:S05]  /*0730*/  BSYNC.RECONVERGENT B0 ;  /* 0x0000000000007941 */ /* 0x000fea0003800200 */
.L_x_2:
[----:B------:R-:W-:Y:S06]  /*0740*/  BAR.SYNC.DEFER_BLOCKING 0x0 ;  /* 0x0000000000007b1d */ /* 0x000fec0000010000 */
[----:B------:R-:W5:Y:S04]  /*0750*/  LDL R4, [R4] ;  /* 0x0000000004047983 */ /* 0x000f680000100800 */
[----:B0-----:R-:W5:Y:S02]  /*0760*/  LDG.E R5, desc[UR4][R2.64] ;  /* 0x0000000402057981 */ /* 0x001f64000c1e1900 */
[----:B-----5:R-:W-:-:S05]  /*0770*/  IMAD.IADD R5, R4, 0x1, R5 ;  /* 0x0000000104057824 */ /* 0x020fca00078e0205 */
[----:B------:R-:W-:Y:S01]  /*0780*/  STG.E desc[UR4][R2.64], R5 ;  /* 0x0000000502007986 */ /* 0x000fe2000c101904 */
[----:B------:R-:W-:Y:S05]  /*0790*/  EXIT ;  /* 0x000000000000794d */ /* 0x000fea0003800000 */
.L_x_12:
[----:B------:R-:W-:-:S00]  /*07a0*/  BRA `(.L_x_12) ;  /* 0xfffffffc00fc7947 */ /* 0x000fc0000383ffff */
[----:B------:R-:W-:-:S00]  /*07b0*/  NOP ;  /* 0x0000000000007918 */ /* 0x000fc00000000000 */
        /* <DEDUP_REMOVED lines=12> */
.L_x_13:


//--------------------- .nv.shared.reserved.0     --------------------------
	.section	.nv.shared.reserved.0,"aw",@nobits
	.weak		__nv_reservedSMEM_offset_0_alias
	.size		__nv_reservedSMEM_offset_0_alias, 0, 64
	.other		__nv_reservedSMEM_offset_0_alias,@"STO_CUDA_RESERVED_SHARED STV_DEFAULT"
__nv_reservedSMEM_offset_0_alias:
	.zero		0
	.zero		64


//--------------------- .nv.constant0._Z4scanPi   --------------------------
	.section	.nv.constant0._Z4scanPi,"a",@progbits
	.sectionflags	@""
	.align	4
.nv.constant0._Z4scanPi:
	.zero		904


//--------------------- SYMBOLS --------------------------

	.type		.nv.reservedSmem.offset0,@object
	.size		.nv.reservedSmem.offset0,0x4
